	.headerflags	@"EF_CUDA_TEXMODE_UNIFIED EF_CUDA_64BIT_ADDRESS EF_CUDA_ACCELERATORS EF_CUDA_SM90 EF_CUDA_VIRTUAL_SM(EF_CUDA_SM90)"
	.elftype	@"ET_EXEC"


//--------------------- .nv.info                  --------------------------
	.section	.nv.info,"",@"SHT_CUDA_INFO"
	.align	4


	//----- nvinfo : EIATTR_REGCOUNT
	.align		4
        /*0000*/ 	.byte	0x04, 0x2f
        /*0002*/ 	.short	(.L_1 - .L_0)
	.align		4
.L_0:
        /*0004*/ 	.word	index@(triton_poi_fused_cat_16)
        /*0008*/ 	.word	0x00000016


	//----- nvinfo : EIATTR_MIN_STACK_SIZE
	.align		4
.L_1:
        /*000c*/ 	.byte	0x04, 0x12
        /*000e*/ 	.short	(.L_3 - .L_2)
	.align		4
.L_2:
        /*0010*/ 	.word	index@(triton_poi_fused_cat_16)
        /*0014*/ 	.word	0x00000000


	//----- nvinfo : EIATTR_FRAME_SIZE
	.align		4
.L_3:
        /*0018*/ 	.byte	0x04, 0x11
        /*001a*/ 	.short	(.L_5 - .L_4)
	.align		4
.L_4:
        /*001c*/ 	.word	index@(triton_poi_fused_cat_16)
        /*0020*/ 	.word	0x00000000


	//----- nvinfo : EIATTR_MIN_STACK_SIZE
	.align		4
.L_5:
        /*0024*/ 	.byte	0x04, 0x12
        /*0026*/ 	.short	(.L_7 - .L_6)
	.align		4
.L_6:
        /*0028*/ 	.word	index@(triton_poi_fused_cat_16)
        /*002c*/ 	.word	0x00000000
.L_7:


//--------------------- .nv.info.triton_poi_fused_cat_16 --------------------------
	.section	.nv.info.triton_poi_fused_cat_16,"",@"SHT_CUDA_INFO"
	.sectionflags	@""
	.align	4


	//----- nvinfo : EIATTR_CUDA_API_VERSION
	.align		4
        /*0000*/ 	.byte	0x04, 0x37
        /*0002*/ 	.short	(.L_9 - .L_8)
.L_8:
        /*0004*/ 	.word	0x0000007c


	//----- nvinfo : EIATTR_KPARAM_INFO
	.align		4
.L_9:
        /*0008*/ 	.byte	0x04, 0x17
        /*000a*/ 	.short	(.L_11 - .L_10)
.L_10:
        /*000c*/ 	.word	0x00000000
        /*0010*/ 	.short	0x0005
        /*0012*/ 	.short	0x0028
        /*0014*/ 	.byte	0x00, 0xf0, 0x11, 0x00


	//----- nvinfo : EIATTR_KPARAM_INFO
	.align		4
.L_11:
        /*0018*/ 	.byte	0x04, 0x17
        /*001a*/ 	.short	(.L_13 - .L_12)
.L_12:
        /*001c*/ 	.word	0x00000000
        /*0020*/ 	.short	0x0004
        /*0022*/ 	.short	0x0020
        /*0024*/ 	.byte	0x00, 0xf4, 0x21, 0x00


	//----- nvinfo : EIATTR_KPARAM_INFO
	.align		4
.L_13:
        /*0028*/ 	.byte	0x04, 0x17
        /*002a*/ 	.short	(.L_15 - .L_14)
.L_14:
        /*002c*/ 	.word	0x00000000
        /*0030*/ 	.short	0x0003
        /*0032*/ 	.short	0x0018
        /*0034*/ 	.byte	0x00, 0xf4, 0x21, 0x00


	//----- nvinfo : EIATTR_KPARAM_INFO
	.align		4
.L_15:
        /*0038*/ 	.byte	0x04, 0x17
        /*003a*/ 	.short	(.L_17 - .L_16)
.L_16:
        /*003c*/ 	.word	0x00000000
        /*0040*/ 	.short	0x0002
        /*0042*/ 	.short	0x0010
        /*0044*/ 	.byte	0x00, 0xf4, 0x21, 0x00


	//----- nvinfo : EIATTR_KPARAM_INFO
	.align		4
.L_17:
        /*0048*/ 	.byte	0x04, 0x17
        /*004a*/ 	.short	(.L_19 - .L_18)
.L_18:
        /*004c*/ 	.word	0x00000000
        /*0050*/ 	.short	0x0001
        /*0052*/ 	.short	0x0008
        /*0054*/ 	.byte	0x00, 0xf4, 0x21, 0x00


	//----- nvinfo : EIATTR_KPARAM_INFO
	.align		4
.L_19:
        /*0058*/ 	.byte	0x04, 0x17
        /*005a*/ 	.short	(.L_21 - .L_20)
.L_20:
        /*005c*/ 	.word	0x00000000
        /*0060*/ 	.short	0x0000
        /*0062*/ 	.short	0x0000
        /*0064*/ 	.byte	0x00, 0xf4, 0x21, 0x00


	//----- nvinfo : EIATTR_SPARSE_MMA_MASK
	.align		4
.L_21:
        /*0068*/ 	.byte	0x03, 0x50
        /*006a*/ 	.short	0x0000


	//----- nvinfo : EIATTR_MAXREG_COUNT
	.align		4
        /*006c*/ 	.byte	0x03, 0x1b
        /*006e*/ 	.short	0x00ff


	//----- nvinfo : EIATTR_EXIT_INSTR_OFFSETS
	.align		4
        /*0070*/ 	.byte	0x04, 0x1c
        /*0072*/ 	.short	(.L_23 - .L_22)


	//   ....[0]....
.L_22:
        /*0074*/ 	.word	0x00000440


	//   ....[1]....
        /*0078*/ 	.word	0x00000460


	//----- nvinfo : EIATTR_REQNTID
	.align		4
.L_23:
        /*007c*/ 	.byte	0x04, 0x10
        /*007e*/ 	.short	(.L_25 - .L_24)
.L_24:
        /*0080*/ 	.word	0x00000080
        /*0084*/ 	.word	0x00000001
        /*0088*/ 	.word	0x00000001


	//----- nvinfo : EIATTR_CBANK_PARAM_SIZE
	.align		4
.L_25:
        /*008c*/ 	.byte	0x03, 0x19
        /*008e*/ 	.short	0x002c


	//----- nvinfo : EIATTR_PARAM_CBANK
	.align		4
        /*0090*/ 	.byte	0x04, 0x0a
        /*0092*/ 	.short	(.L_27 - .L_26)
	.align		4
.L_26:
        /*0094*/ 	.word	index@(.nv.constant0.triton_poi_fused_cat_16)
        /*0098*/ 	.short	0x0210
        /*009a*/ 	.short	0x002c


	//----- nvinfo : EIATTR_SW_WAR
	.align		4
.L_27:
        /*009c*/ 	.byte	0x04, 0x36
        /*009e*/ 	.short	(.L_29 - .L_28)
.L_28:
        /*00a0*/ 	.word	0x00000008
.L_29:


//--------------------- .nv.callgraph             --------------------------
	.section	.nv.callgraph,"",@"SHT_CUDA_CALLGRAPH"
	.align	4
	.sectionentsize	8
	.align		4
        /*0000*/ 	.word	0x00000000
	.align		4
        /*0004*/ 	.word	0xffffffff
	.align		4
        /*0008*/ 	.word	0x00000000
	.align		4
        /*000c*/ 	.word	0xfffffffe
	.align		4
        /*0010*/ 	.word	0x00000000
	.align		4
        /*0014*/ 	.word	0xfffffffd
	.align		4
        /*0018*/ 	.word	0x00000000
	.align		4
        /*001c*/ 	.word	0xfffffffc


//--------------------- .text.triton_poi_fused_cat_16 --------------------------
	.section	.text.triton_poi_fused_cat_16,"ax",@progbits
	.align	128
        .global         triton_poi_fused_cat_16
        .type           triton_poi_fused_cat_16,@function
        .size           triton_poi_fused_cat_16,(.L_x_1 - triton_poi_fused_cat_16)
        .other          triton_poi_fused_cat_16,@"STO_CUDA_ENTRY STV_DEFAULT"
triton_poi_fused_cat_16:
.text.triton_poi_fused_cat_16:
[----:B------:R-:W0:Y:S02]  /*0000*/  LDC R1, c[0x0][0x28] ;  /* 0x00000a00ff017b82 */ /* 0x000e240000000800 */
[----:B------:R-:W1:Y:S01]  /*0010*/  S2R R0, SR_TID.X ;  /* 0x0000000000007919 */ /* 0x000e620000002100 */
[----:B------:R-:W2:Y:S01]  /*0020*/  LDC.64 R6, c[0x0][0x220] ;  /* 0x00008800ff067b82 */ /* 0x000ea20000000a00 */
[----:B------:R-:W-:Y:S01]  /*0030*/  ULDC.64 UR4, c[0x0][0x208] ;  /* 0x0000820000047ab9 */ /* 0x000fe20000000a00 */
[----:B------:R-:W3:Y:S01]  /*0040*/  S2R R5, SR_CTAID.X ;  /* 0x0000000000057919 */ /* 0x000ee20000002500 */
[----:B-1----:R-:W-:Y:S01]  /*0050*/  IMAD.SHL.U32 R0, R0, 0x2, RZ ;  /* 0x0000000200007824 */ /* 0x002fe200078e00ff */
[----:B---3--:R-:W-:-:S04]  /*0060*/  SHF.R.S32.HI R3, RZ, 0x17, R5 ;  /* 0x00000017ff037819 */ /* 0x008fc80000011405 */
[----:B------:R-:W-:Y:S02]  /*0070*/  LOP3.LUT R0, R0, 0xfe, RZ, 0xc0, !PT ;  /* 0x000000fe00007812 */ /* 0x000fe400078ec0ff */
[----:B------:R-:W-:-:S03]  /*0080*/  SGXT R3, R3, 0x1 ;  /* 0x000000010303781a */ /* 0x000fc60000000200 */
[----:B------:R-:W-:-:S04]  /*0090*/  IMAD R0, R5, 0x100, R0 ;  /* 0x0000010005007824 */ /* 0x000fc800078e0200 */
[C---:B------:R-:W-:Y:S01]  /*00a0*/  IMAD.HI R8, R0.reuse, 0x15390949, RZ ;  /* 0x1539094900087827 */ /* 0x040fe200078e02ff */
[----:B------:R-:W-:Y:S02]  /*00b0*/  LEA.HI R4, R3, R0, RZ, 0x6 ;  /* 0x0000000003047211 */ /* 0x000fe400078f30ff */
[----:B------:R-:W1:Y:S01]  /*00c0*/  LDC.64 R2, c[0x0][0x218] ;  /* 0x00008600ff027b82 */ /* 0x000e620000000a00 */
[----:B------:R-:W-:Y:S02]  /*00d0*/  ISETP.GE.AND P0, PT, R0, 0xc100, PT ;  /* 0x0000c1000000780c */ /* 0x000fe40003f06270 */
[----:B------:R-:W-:Y:S02]  /*00e0*/  SHF.R.S32.HI R5, RZ, 0x6, R4 ;  /* 0x00000006ff057819 */ /* 0x000fe40000011404 */
[----:B------:R-:W-:-:S03]  /*00f0*/  LOP3.LUT R13, R4, 0xffffffc0, RZ, 0xc0, !PT ;  /* 0xffffffc0040d7812 */ /* 0x000fc600078ec0ff */
[----:B------:R-:W-:-:S04]  /*0100*/  IMAD.HI R9, R5, 0x15390949, RZ ;  /* 0x1539094905097827 */ /* 0x000fc800078e02ff */
[----:B------:R-:W-:Y:S01]  /*0110*/  IMAD.IADD R12, R0, 0x1, -R13 ;  /* 0x00000001000c7824 */ /* 0x000fe200078e0a0d */
[----:B------:R-:W-:-:S04]  /*0120*/  SHF.R.U32.HI R10, RZ, 0x1f, R9 ;  /* 0x0000001fff0a7819 */ /* 0x000fc80000011609 */
[----:B------:R-:W-:Y:S02]  /*0130*/  LEA.HI.SX32 R10, R9, R10, 0x1c ;  /* 0x0000000a090a7211 */ /* 0x000fe400078fe2ff */
[----:B------:R-:W-:-:S03]  /*0140*/  SHF.R.U32.HI R9, RZ, 0x1f, R8 ;  /* 0x0000001fff097819 */ /* 0x000fc60000011608 */
[----:B------:R-:W-:Y:S01]  /*0150*/  IMAD R18, R10, -0xc1, R5 ;  /* 0xffffff3f0a127824 */ /* 0x000fe200078e0205 */
[----:B------:R-:W-:Y:S02]  /*0160*/  LEA.HI.SX32 R11, R8, R9, 0x16 ;  /* 0x00000009080b7211 */ /* 0x000fe400078fb2ff */
[----:B------:R-:W3:Y:S01]  /*0170*/  LDC.64 R8, c[0x0][0x210] ;  /* 0x00008400ff087b82 */ /* 0x000ee20000000a00 */
[C---:B------:R-:W-:Y:S01]  /*0180*/  VIADD R17, R18.reuse, 0xffffff80 ;  /* 0xffffff8012117836 */ /* 0x040fe20000000000 */
[C---:B------:R-:W-:Y:S01]  /*0190*/  LOP3.LUT R4, R18.reuse, 0xffffffc0, RZ, 0xc0, !PT ;  /* 0xffffffc012047812 */ /* 0x040fe200078ec0ff */
[----:B------:R-:W-:Y:S01]  /*01a0*/  IMAD R10, R11, 0x1000, R12 ;  /* 0x000010000b0a7824 */ /* 0x000fe200078e020c */
[----:B------:R-:W-:Y:S02]  /*01b0*/  ISETP.GE.AND P1, PT, R18, 0x80, PT ;  /* 0x000000801200780c */ /* 0x000fe40003f26270 */
[----:B------:R-:W-:Y:S01]  /*01c0*/  ISETP.NE.AND P4, PT, R4, 0x80, PT ;  /* 0x000000800400780c */ /* 0x000fe20003f85270 */
[C---:B------:R-:W-:Y:S01]  /*01d0*/  IMAD R15, R17.reuse, 0x40, R10 ;  /* 0x00000040110f7824 */ /* 0x040fe200078e020a */
[----:B------:R-:W4:Y:S01]  /*01e0*/  LDC.64 R4, c[0x0][0x228] ;  /* 0x00008a00ff047b82 */ /* 0x000f220000000a00 */
[----:B--2---:R-:W-:Y:S01]  /*01f0*/  IMAD.WIDE R16, R17, 0x4, R6 ;  /* 0x0000000411107825 */ /* 0x004fe200078e0206 */
[----:B------:R-:W-:-:S02]  /*0200*/  ISETP.LT.AND P5, PT, R0, 0xc100, !P4 ;  /* 0x0000c1000000780c */ /* 0x000fc400067a1270 */
[----:B------:R-:W-:Y:S02]  /*0210*/  CS2R R6, SRZ ;  /* 0x0000000000067805 */ /* 0x000fe4000001ff00 */
[----:B------:R-:W-:Y:S01]  /*0220*/  ISETP.GT.AND P3, PT, R18, 0xbf, !P0 ;  /* 0x000000bf1200780c */ /* 0x000fe20004764270 */
[----:B-1----:R-:W-:Y:S01]  /*0230*/  IMAD.WIDE R14, R15, 0x4, R2 ;  /* 0x000000040f0e7825 */ /* 0x002fe200078e0202 */
[----:B------:R-:W-:Y:S02]  /*0240*/  CS2R R2, SRZ ;  /* 0x0000000000027805 */ /* 0x000fe4000001ff00 */
[----:B------:R-:W-:Y:S01]  /*0250*/  ISETP.LT.AND P2, PT, R0, 0xc100, !P1 ;  /* 0x0000c1000000780c */ /* 0x000fe20004f41270 */
[C---:B------:R-:W-:Y:S02]  /*0260*/  IMAD R10, R11.reuse, -0x3040, R0 ;  /* 0xffffcfc00b0a7824 */ /* 0x040fe400078e0200 */
[C---:B------:R-:W-:Y:S02]  /*0270*/  IMAD R19, R11.reuse, 0x40, R12 ;  /* 0x000000400b137824 */ /* 0x040fe400078e020c */
[----:B------:R-:W-:Y:S01]  /*0280*/  IMAD R13, R11, 0x2000, R10 ;  /* 0x000020000b0d7824 */ /* 0x000fe200078e020a */
[----:B------:R-:W2:Y:S04]  /*0290*/  @P5 LDG.E.64 R2, desc[UR4][R14.64] ;  /* 0x000000040e025981 */ /* 0x000ea8000c1e1b00 */
[----:B------:R-:W5:Y:S04]  /*02a0*/  @P5 LDG.E.EL R7, desc[UR4][R16.64] ;  /* 0x0000000410075981 */ /* 0x000f68000c2e1900 */
[----:B------:R-:W5:Y:S01]  /*02b0*/  @P5 LDG.E.EL R6, desc[UR4][R16.64] ;  /* 0x0000000410065981 */ /* 0x000f62000c2e1900 */
[----:B----4-:R-:W-:Y:S01]  /*02c0*/  IMAD.WIDE R18, R19, 0x4, R4 ;  /* 0x0000000413127825 */ /* 0x010fe200078e0204 */
[----:B------:R-:W-:-:S02]  /*02d0*/  CS2R R4, SRZ ;  /* 0x0000000000047805 */ /* 0x000fc4000001ff00 */
[----:B------:R-:W-:Y:S01]  /*02e0*/  CS2R R10, SRZ ;  /* 0x00000000000a7805 */ /* 0x000fe2000001ff00 */
[----:B---3--:R-:W-:Y:S02]  /*02f0*/  IMAD.WIDE R12, R13, 0x4, R8 ;  /* 0x000000040d0c7825 */ /* 0x008fe400078e0208 */
[----:B------:R-:W1:Y:S03]  /*0300*/  LDC.64 R8, c[0x0][0x230] ;  /* 0x00008c00ff087b82 */ /* 0x000e660000000a00 */
[----:B------:R-:W3:Y:S04]  /*0310*/  @P3 LDG.E.EL.64 R10, desc[UR4][R18.64] ;  /* 0x00000004120a3981 */ /* 0x000ee8000c2e1b00 */
[----:B------:R-:W4:Y:S01]  /*0320*/  @P2 LDG.E.64 R4, desc[UR4][R12.64] ;  /* 0x000000040c042981 */ /* 0x000f22000c1e1b00 */
[----:B-1----:R-:W-:Y:S01]  /*0330*/  IMAD.WIDE R8, R0, 0x4, R8 ;  /* 0x0000000400087825 */ /* 0x002fe200078e0208 */
[----:B--2---:R-:W-:-:S02]  /*0340*/  SEL R2, R2, RZ, P5 ;  /* 0x000000ff02027207 */ /* 0x004fc40002800000 */
[----:B------:R-:W-:Y:S02]  /*0350*/  SEL R15, R3, RZ, P5 ;  /* 0x000000ff030f7207 */ /* 0x000fe40002800000 */
[----:B-----5:R-:W-:Y:S02]  /*0360*/  SEL R7, R7, RZ, P5 ;  /* 0x000000ff07077207 */ /* 0x020fe40002800000 */
[----:B------:R-:W-:Y:S02]  /*0370*/  SEL R6, R6, RZ, P5 ;  /* 0x000000ff06067207 */ /* 0x000fe40002800000 */
[C---:B------:R-:W-:Y:S01]  /*0380*/  FSETP.GEU.AND P5, PT, R2.reuse, -R7, PT ;  /* 0x800000070200720b */ /* 0x040fe20003fae000 */
[----:B------:R-:W-:Y:S01]  /*0390*/  FADD R2, R2, R7 ;  /* 0x0000000702027221 */ /* 0x000fe20000000000 */
[C---:B------:R-:W-:Y:S01]  /*03a0*/  FSETP.GEU.AND P6, PT, R15.reuse, -R6, PT ;  /* 0x800000060f00720b */ /* 0x040fe20003fce000 */
[----:B------:R-:W-:-:S03]  /*03b0*/  FADD R3, R15, R6 ;  /* 0x000000060f037221 */ /* 0x000fc60000000000 */
[----:B------:R-:W-:Y:S02]  /*03c0*/  FSEL R2, R2, RZ, P5 ;  /* 0x000000ff02027208 */ /* 0x000fe40002800000 */
[----:B------:R-:W-:Y:S02]  /*03d0*/  FSEL R3, R3, RZ, P6 ;  /* 0x000000ff03037208 */ /* 0x000fe40003000000 */
[----:B---3--:R-:W-:Y:S02]  /*03e0*/  @P4 SEL R2, R10, RZ, P3 ;  /* 0x000000ff0a024207 */ /* 0x008fe40001800000 */
[----:B----4-:R-:W-:Y:S02]  /*03f0*/  SEL R7, R4, RZ, P2 ;  /* 0x000000ff04077207 */ /* 0x010fe40001000000 */
[----:B------:R-:W-:Y:S02]  /*0400*/  @P4 SEL R3, R11, RZ, P3 ;  /* 0x000000ff0b034207 */ /* 0x000fe40001800000 */
[----:B------:R-:W-:-:S02]  /*0410*/  SEL R4, R5, RZ, P2 ;  /* 0x000000ff05047207 */ /* 0x000fc40001000000 */
[----:B------:R-:W-:Y:S02]  /*0420*/  SEL R2, R7, R2, !P1 ;  /* 0x0000000207027207 */ /* 0x000fe40004800000 */
[----:B------:R-:W-:Y:S01]  /*0430*/  SEL R3, R4, R3, !P1 ;  /* 0x0000000304037207 */ /* 0x000fe20004800000 */
[----:B------:R-:W-:Y:S06]  /*0440*/  @P0 EXIT ;  /* 0x000000000000094d */ /* 0x000fec0003800000 */
[----:B------:R-:W-:Y:S01]  /*0450*/  STG.E.64 desc[UR4][R8.64], R2 ;  /* 0x0000000208007986 */ /* 0x000fe2000c101b04 */
[----:B------:R-:W-:Y:S05]  /*0460*/  EXIT ;  /* 0x000000000000794d */ /* 0x000fea0003800000 */
.L_x_0:
[----:B------:R-:W-:-:S00]  /*0470*/  BRA `(.L_x_0) ;  /* 0xfffffffc00fc7947 */ /* 0x000fc0000383ffff */
[----:B------:R-:W-:-:S00]  /*0480*/  NOP ;  /* 0x0000000000007918 */ /* 0x000fc00000000000 */
[----:B------:R-:W-:-:S00]  /*0490*/  NOP ;  /* 0x0000000000007918 */ /* 0x000fc00000000000 */
[----:B------:R-:W-:-:S00]  /*04a0*/  NOP ;  /* 0x0000000000007918 */ /* 0x000fc00000000000 */
[----:B------:R-:W-:-:S00]  /*04b0*/  NOP ;  /* 0x0000000000007918 */ /* 0x000fc00000000000 */
[----:B------:R-:W-:-:S00]  /*04c0*/  NOP ;  /* 0x0000000000007918 */ /* 0x000fc00000000000 */
[----:B------:R-:W-:-:S00]  /*04d0*/  NOP ;  /* 0x0000000000007918 */ /* 0x000fc00000000000 */
[----:B------:R-:W-:-:S00]  /*04e0*/  NOP ;  /* 0x0000000000007918 */ /* 0x000fc00000000000 */
[----:B------:R-:W-:-:S00]  /*04f0*/  NOP ;  /* 0x0000000000007918 */ /* 0x000fc00000000000 */
.L_x_1:


//--------------------- .nv.constant0.triton_poi_fused_cat_16 --------------------------
	.section	.nv.constant0.triton_poi_fused_cat_16,"a",@progbits
	.sectionflags	@""
	.align	4
.nv.constant0.triton_poi_fused_cat_16:
	.zero		572
